//
// Generated by NVIDIA NVVM Compiler
//
// Compiler Build ID: CL-36424714
// Cuda compilation tools, release 13.0, V13.0.88
// Based on NVVM 20.0.0
//

.version 9.0
.target sm_100
.address_size 64

	// .globl	_Z5norm2PfS_i

.visible .entry _Z5norm2PfS_i(
	.param .u64 .ptr .align 1 _Z5norm2PfS_i_param_0,
	.param .u64 .ptr .align 1 _Z5norm2PfS_i_param_1,
	.param .u32 _Z5norm2PfS_i_param_2
)
{
	.reg .pred 	%p<10>;
	.reg .b32 	%r<38>;
	.reg .b32 	%f<84>;
	.reg .b64 	%rd<16>;

	ld.param.u64 	%rd4, [_Z5norm2PfS_i_param_0];
	ld.param.u64 	%rd5, [_Z5norm2PfS_i_param_1];
	ld.param.u32 	%r23, [_Z5norm2PfS_i_param_2];
	cvta.to.global.u64 	%rd1, %rd5;
	cvta.to.global.u64 	%rd6, %rd4;
	mov.u32 	%r24, %ctaid.x;
	mov.u32 	%r25, %ntid.x;
	mov.u32 	%r26, %tid.x;
	mad.lo.s32 	%r1, %r24, %r25, %r26;
	mul.wide.s32 	%rd7, %r1, 4;
	add.s64 	%rd2, %rd6, %rd7;
	mov.b32 	%r27, 0;
	st.global.u32 	[%rd2], %r27;
	setp.lt.s32 	%p1, %r23, 1;
	mov.f32 	%f83, 0f00000000;
	@%p1 bra 	$L__BB0_13;
	mul.lo.s32 	%r2, %r23, %r1;
	and.b32  	%r3, %r23, 15;
	setp.lt.u32 	%p2, %r23, 16;
	mov.f32 	%f83, 0f00000000;
	mov.b32 	%r34, 0;
	@%p2 bra 	$L__BB0_4;
	and.b32  	%r34, %r23, 2147483632;
	neg.s32 	%r32, %r34;
	add.s64 	%rd3, %rd1, 32;
	mov.f32 	%f83, 0f00000000;
	mov.u32 	%r31, %r2;
$L__BB0_3:
	.pragma "nounroll";
	mul.wide.s32 	%rd8, %r31, 4;
	add.s64 	%rd9, %rd3, %rd8;
	ld.global.f32 	%f18, [%rd9+-32];
	fma.rn.f32 	%f19, %f18, %f18, %f83;
	ld.global.f32 	%f20, [%rd9+-28];
	fma.rn.f32 	%f21, %f20, %f20, %f19;
	ld.global.f32 	%f22, [%rd9+-24];
	fma.rn.f32 	%f23, %f22, %f22, %f21;
	ld.global.f32 	%f24, [%rd9+-20];
	fma.rn.f32 	%f25, %f24, %f24, %f23;
	ld.global.f32 	%f26, [%rd9+-16];
	fma.rn.f32 	%f27, %f26, %f26, %f25;
	ld.global.f32 	%f28, [%rd9+-12];
	fma.rn.f32 	%f29, %f28, %f28, %f27;
	ld.global.f32 	%f30, [%rd9+-8];
	fma.rn.f32 	%f31, %f30, %f30, %f29;
	ld.global.f32 	%f32, [%rd9+-4];
	fma.rn.f32 	%f33, %f32, %f32, %f31;
	ld.global.f32 	%f34, [%rd9];
	fma.rn.f32 	%f35, %f34, %f34, %f33;
	ld.global.f32 	%f36, [%rd9+4];
	fma.rn.f32 	%f37, %f36, %f36, %f35;
	ld.global.f32 	%f38, [%rd9+8];
	fma.rn.f32 	%f39, %f38, %f38, %f37;
	ld.global.f32 	%f40, [%rd9+12];
	fma.rn.f32 	%f41, %f40, %f40, %f39;
	ld.global.f32 	%f42, [%rd9+16];
	fma.rn.f32 	%f43, %f42, %f42, %f41;
	ld.global.f32 	%f44, [%rd9+20];
	fma.rn.f32 	%f45, %f44, %f44, %f43;
	ld.global.f32 	%f46, [%rd9+24];
	fma.rn.f32 	%f47, %f46, %f46, %f45;
	ld.global.f32 	%f48, [%rd9+28];
	fma.rn.f32 	%f83, %f48, %f48, %f47;
	add.s32 	%r32, %r32, 16;
	add.s32 	%r31, %r31, 16;
	setp.ne.s32 	%p3, %r32, 0;
	@%p3 bra 	$L__BB0_3;
$L__BB0_4:
	setp.eq.s32 	%p4, %r3, 0;
	@%p4 bra 	$L__BB0_13;
	and.b32  	%r11, %r23, 7;
	setp.lt.u32 	%p5, %r3, 8;
	@%p5 bra 	$L__BB0_7;
	add.s32 	%r29, %r34, %r2;
	mul.wide.s32 	%rd10, %r29, 4;
	add.s64 	%rd11, %rd1, %rd10;
	ld.global.f32 	%f50, [%rd11];
	fma.rn.f32 	%f51, %f50, %f50, %f83;
	ld.global.f32 	%f52, [%rd11+4];
	fma.rn.f32 	%f53, %f52, %f52, %f51;
	ld.global.f32 	%f54, [%rd11+8];
	fma.rn.f32 	%f55, %f54, %f54, %f53;
	ld.global.f32 	%f56, [%rd11+12];
	fma.rn.f32 	%f57, %f56, %f56, %f55;
	ld.global.f32 	%f58, [%rd11+16];
	fma.rn.f32 	%f59, %f58, %f58, %f57;
	ld.global.f32 	%f60, [%rd11+20];
	fma.rn.f32 	%f61, %f60, %f60, %f59;
	ld.global.f32 	%f62, [%rd11+24];
	fma.rn.f32 	%f63, %f62, %f62, %f61;
	ld.global.f32 	%f64, [%rd11+28];
	fma.rn.f32 	%f83, %f64, %f64, %f63;
	add.s32 	%r34, %r34, 8;
$L__BB0_7:
	setp.eq.s32 	%p6, %r11, 0;
	@%p6 bra 	$L__BB0_13;
	and.b32  	%r14, %r23, 3;
	setp.lt.u32 	%p7, %r11, 4;
	@%p7 bra 	$L__BB0_10;
	add.s32 	%r30, %r34, %r2;
	mul.wide.s32 	%rd12, %r30, 4;
	add.s64 	%rd13, %rd1, %rd12;
	ld.global.f32 	%f66, [%rd13];
	fma.rn.f32 	%f67, %f66, %f66, %f83;
	ld.global.f32 	%f68, [%rd13+4];
	fma.rn.f32 	%f69, %f68, %f68, %f67;
	ld.global.f32 	%f70, [%rd13+8];
	fma.rn.f32 	%f71, %f70, %f70, %f69;
	ld.global.f32 	%f72, [%rd13+12];
	fma.rn.f32 	%f83, %f72, %f72, %f71;
	add.s32 	%r34, %r34, 4;
$L__BB0_10:
	setp.eq.s32 	%p8, %r14, 0;
	@%p8 bra 	$L__BB0_13;
	add.s32 	%r37, %r34, %r2;
	neg.s32 	%r36, %r14;
$L__BB0_12:
	.pragma "nounroll";
	mul.wide.s32 	%rd14, %r37, 4;
	add.s64 	%rd15, %rd1, %rd14;
	ld.global.f32 	%f73, [%rd15];
	fma.rn.f32 	%f83, %f73, %f73, %f83;
	add.s32 	%r37, %r37, 1;
	add.s32 	%r36, %r36, 1;
	setp.ne.s32 	%p9, %r36, 0;
	@%p9 bra 	$L__BB0_12;
$L__BB0_13:
	sqrt.rn.f32 	%f74, %f83;
	st.global.f32 	[%rd2], %f74;
	ret;

}


// ===== COMPILED SASS (sm_100) =====

	.target	sm_100

	.elftype	@"ET_EXEC"


//--------------------- .note.nv.tkinfo           --------------------------
	.section	.note.nv.tkinfo,"",@"SHT_NOTE"
	.sectionflags	@"SHF_NOTE_NV_TKINFO"
	.tkinfo
        /*0018*/ 	.word	0x00000002
        /*0030*/ 	.string	""
        /*0030*/ 	.string	"ptxas"
        /*0030*/ 	.string	"Cuda compilation tools, release 13.0, V13.0.88"
        /*0030*/ 	.string	"Build cuda_13.0.r13.0/compiler.36424714_0"
        /*0030*/ 	.string	"-arch sm_100 -m 64 "



//--------------------- .note.nv.cuinfo           --------------------------
	.section	.note.nv.cuinfo,"",@"SHT_NOTE"
	.sectionflags	@"SHF_NOTE_NV_CUINFO"
        /*0018*/ 	.short	0x0002
        /*001a*/ 	.short	0x0064
        /*001c*/ 	.short	0x0082
	.zero		2


//--------------------- .nv.info                  --------------------------
	.section	.nv.info,"",@"SHT_CUDA_INFO"
	.align	4


	//----- nvinfo : EIATTR_REGCOUNT
	.align		4
        /*0000*/ 	.byte	0x04, 0x2f
        /*0002*/ 	.short	(.L_1 - .L_0)
	.align		4
.L_0:
        /*0004*/ 	.word	index@(_Z5norm2PfS_i)
        /*0008*/ 	.word	0x00000020


	//----- nvinfo : EIATTR_FRAME_SIZE
	.align		4
.L_1:
        /*000c*/ 	.byte	0x04, 0x11
        /*000e*/ 	.short	(.L_3 - .L_2)
	.align		4
.L_2:
        /*0010*/ 	.word	index@($__internal_0_$__cuda_sm20_sqrt_rn_f32_slowpath)
        /*0014*/ 	.word	0x00000000


	//----- nvinfo : EIATTR_FRAME_SIZE
	.align		4
.L_3:
        /*0018*/ 	.byte	0x04, 0x11
        /*001a*/ 	.short	(.L_5 - .L_4)
	.align		4
.L_4:
        /*001c*/ 	.word	index@(_Z5norm2PfS_i)
        /*0020*/ 	.word	0x00000000


	//----- nvinfo : EIATTR_MIN_STACK_SIZE
	.align		4
.L_5:
        /*0024*/ 	.byte	0x04, 0x12
        /*0026*/ 	.short	(.L_7 - .L_6)
	.align		4
.L_6:
        /*0028*/ 	.word	index@(_Z5norm2PfS_i)
        /*002c*/ 	.word	0x00000000
.L_7:


//--------------------- .nv.compat                --------------------------
	.section	.nv.compat,"",@"SHT_CUDA_COMPAT_INFO"
	.align	4
        /*0000*/ 	.byte	0x02, 0x09, 0x00, 0x00, 0x02, 0x02, 0x01, 0x00, 0x02, 0x05, 0x05, 0x00, 0x03, 0x07, 0x01, 0x01
        /*0010*/ 	.byte	0x02, 0x03, 0x00, 0x00, 0x02, 0x06, 0x01, 0x00, 0x04, 0x0b, 0x08, 0x00, 0x01, 0x00, 0x00, 0x00
        /*0020*/ 	.byte	0x00, 0x00, 0x00, 0x00


//--------------------- .nv.info._Z5norm2PfS_i    --------------------------
	.section	.nv.info._Z5norm2PfS_i,"",@"SHT_CUDA_INFO"
	.sectionflags	@""
	.align	4


	//----- nvinfo : EIATTR_CUDA_API_VERSION
	.align		4
        /*0000*/ 	.byte	0x04, 0x37
        /*0002*/ 	.short	(.L_9 - .L_8)
.L_8:
        /*0004*/ 	.word	0x00000082


	//----- nvinfo : EIATTR_KPARAM_INFO
	.align		4
.L_9:
        /*0008*/ 	.byte	0x04, 0x17
        /*000a*/ 	.short	(.L_11 - .L_10)
.L_10:
        /*000c*/ 	.word	0x00000000
        /*0010*/ 	.short	0x0002
        /*0012*/ 	.short	0x0010
        /*0014*/ 	.byte	0x00, 0xf0, 0x11, 0x00


	//----- nvinfo : EIATTR_KPARAM_INFO
	.align		4
.L_11:
        /*0018*/ 	.byte	0x04, 0x17
        /*001a*/ 	.short	(.L_13 - .L_12)
.L_12:
        /*001c*/ 	.word	0x00000000
        /*0020*/ 	.short	0x0001
        /*0022*/ 	.short	0x0008
        /*0024*/ 	.byte	0x00, 0xf5, 0x21, 0x00


	//----- nvinfo : EIATTR_KPARAM_INFO
	.align		4
.L_13:
        /*0028*/ 	.byte	0x04, 0x17
        /*002a*/ 	.short	(.L_15 - .L_14)
.L_14:
        /*002c*/ 	.word	0x00000000
        /*0030*/ 	.short	0x0000
        /*0032*/ 	.short	0x0000
        /*0034*/ 	.byte	0x00, 0xf5, 0x21, 0x00


	//----- nvinfo : EIATTR_SPARSE_MMA_MASK
	.align		4
.L_15:
        /*0038*/ 	.byte	0x03, 0x50
        /*003a*/ 	.short	0x0000


	//----- nvinfo : EIATTR_MAXREG_COUNT
	.align		4
        /*003c*/ 	.byte	0x03, 0x1b
        /*003e*/ 	.short	0x00ff


	//----- nvinfo : EIATTR_MERCURY_ISA_VERSION
	.align		4
        /*0040*/ 	.byte	0x03, 0x5f
        /*0042*/ 	.short	0x0101


	//----- nvinfo : EIATTR_VRC_CTA_INIT_COUNT
	.align		4
        /*0044*/ 	.byte	0x02, 0x4a
	.zero		1
	.zero		1


	//----- nvinfo : EIATTR_EXIT_INSTR_OFFSETS
	.align		4
        /*0048*/ 	.byte	0x04, 0x1c
        /*004a*/ 	.short	(.L_17 - .L_16)


	//   ....[0]....
.L_16:
        /*004c*/ 	.word	0x00000860


	//----- nvinfo : EIATTR_CRS_STACK_SIZE
	.align		4
.L_17:
        /*0050*/ 	.byte	0x04, 0x1e
        /*0052*/ 	.short	(.L_19 - .L_18)
.L_18:
        /*0054*/ 	.word	0x00000000


	//----- nvinfo : EIATTR_CBANK_PARAM_SIZE
	.align		4
.L_19:
        /*0058*/ 	.byte	0x03, 0x19
        /*005a*/ 	.short	0x0014


	//----- nvinfo : EIATTR_PARAM_CBANK
	.align		4
        /*005c*/ 	.byte	0x04, 0x0a
        /*005e*/ 	.short	(.L_21 - .L_20)
	.align		4
.L_20:
        /*0060*/ 	.word	index@(.nv.constant0._Z5norm2PfS_i)
        /*0064*/ 	.short	0x0380
        /*0066*/ 	.short	0x0014


	//----- nvinfo : EIATTR_SW_WAR
	.align		4
.L_21:
        /*0068*/ 	.byte	0x04, 0x36
        /*006a*/ 	.short	(.L_23 - .L_22)
.L_22:
        /*006c*/ 	.word	0x00000008
.L_23:


//--------------------- .nv.callgraph             --------------------------
	.section	.nv.callgraph,"",@"SHT_CUDA_CALLGRAPH"
	.align	4
	.sectionentsize	8
	.align		4
        /*0000*/ 	.word	0x00000000
	.align		4
        /*0004*/ 	.word	0xffffffff
	.align		4
        /*0008*/ 	.word	0x00000000
	.align		4
        /*000c*/ 	.word	0xfffffffe
	.align		4
        /*0010*/ 	.word	0x00000000
	.align		4
        /*0014*/ 	.word	0xfffffffd
	.align		4
        /*0018*/ 	.word	0x00000000
	.align		4
        /*001c*/ 	.word	0xfffffffc


//--------------------- .text._Z5norm2PfS_i       --------------------------
	.section	.text._Z5norm2PfS_i,"ax",@progbits
	.align	128
        .global         _Z5norm2PfS_i
        .type           _Z5norm2PfS_i,@function
        .size           _Z5norm2PfS_i,(.L_x_11 - _Z5norm2PfS_i)
        .other          _Z5norm2PfS_i,@"STO_CUDA_ENTRY STV_DEFAULT"
_Z5norm2PfS_i:
.text._Z5norm2PfS_i:
[----:B------:R-:W-:Y:S01]  /*0000*/  LDC R1, c[0x0][0x37c] ;  /* 0x0000df00ff017b82 */ /* 0x000fe20000000800 */
[----:B------:R-:W0:Y:S07]  /*0010*/  S2R R0, SR_TID.X ;  /* 0x0000000000007919 */ /* 0x000e2e0000002100 */
[----:B------:R-:W0:Y:S01]  /*0020*/  S2UR UR4, SR_CTAID.X ;  /* 0x00000000000479c3 */ /* 0x000e220000002500 */
[----:B------:R-:W1:Y:S01]  /*0030*/  LDCU.64 UR12, c[0x0][0x358] ;  /* 0x00006b00ff0c77ac */ /* 0x000e620008000a00 */
[----:B------:R-:W2:Y:S06]  /*0040*/  LDCU UR7, c[0x0][0x390] ;  /* 0x00007200ff0777ac */ /* 0x000eac0008000800 */
[----:B------:R-:W0:Y:S08]  /*0050*/  LDC R5, c[0x0][0x360] ;  /* 0x0000d800ff057b82 */ /* 0x000e300000000800 */
[----:B------:R-:W3:Y:S01]  /*0060*/  LDC.64 R2, c[0x0][0x380] ;  /* 0x0000e000ff027b82 */ /* 0x000ee20000000a00 */
[----:B--2---:R-:W-:Y:S01]  /*0070*/  UISETP.GE.AND UP0, UPT, UR7, 0x1, UPT ;  /* 0x000000010700788c */ /* 0x004fe2000bf06270 */
[----:B0-----:R-:W-:-:S02]  /*0080*/  IMAD R5, R5, UR4, R0 ;  /* 0x0000000405057c24 */ /* 0x001fc4000f8e0200 */
[----:B------:R-:W-:Y:S02]  /*0090*/  HFMA2 R0, -RZ, RZ, 0, 0 ;  /* 0x00000000ff007431 */ /* 0x000fe400000001ff */
[----:B---3--:R-:W-:-:S05]  /*00a0*/  IMAD.WIDE R2, R5, 0x4, R2 ;  /* 0x0000000405027825 */ /* 0x008fca00078e0202 */
[----:B-1----:R0:W-:Y:S01]  /*00b0*/  STG.E desc[UR12][R2.64], RZ ;  /* 0x000000ff02007986 */ /* 0x0021e2000c10190c */
[----:B------:R-:W-:Y:S05]  /*00c0*/  BRA.U !UP0, `(.L_x_0) ;  /* 0x0000000508a87547 */ /* 0x000fea000b800000 */
[----:B------:R-:W-:Y:S02]  /*00d0*/  UISETP.GE.U32.AND UP1, UPT, UR7, 0x10, UPT ;  /* 0x000000100700788c */ /* 0x000fe4000bf26070 */
[----:B------:R-:W-:Y:S01]  /*00e0*/  IMAD R4, R5, UR7, RZ ;  /* 0x0000000705047c24 */ /* 0x000fe2000f8e02ff */
[----:B------:R-:W-:Y:S01]  /*00f0*/  ULOP3.LUT UR10, UR7, 0xf, URZ, 0xc0, !UPT ;  /* 0x0000000f070a7892 */ /* 0x000fe2000f8ec0ff */
[----:B------:R-:W-:Y:S01]  /*0100*/  MOV R0, RZ ;  /* 0x000000ff00007202 */ /* 0x000fe20000000f00 */
[----:B------:R-:W-:Y:S02]  /*0110*/  UMOV UR4, URZ ;  /* 0x000000ff00047c82 */ /* 0x000fe40008000000 */
[----:B------:R-:W-:Y:S02]  /*0120*/  UISETP.NE.AND UP0, UPT, UR10, URZ, UPT ;  /* 0x000000ff0a00728c */ /* 0x000fe4000bf05270 */
[----:B------:R-:W-:Y:S09]  /*0130*/  BRA.U !UP1, `(.L_x_1) ;  /* 0x0000000109b87547 */ /* 0x000ff2000b800000 */
[----:B------:R-:W1:Y:S01]  /*0140*/  LDCU.64 UR8, c[0x0][0x388] ;  /* 0x00007100ff0877ac */ /* 0x000e620008000a00 */
[----:B------:R-:W-:Y:S02]  /*0150*/  MOV R0, RZ ;  /* 0x000000ff00007202 */ /* 0x000fe40000000f00 */
[----:B------:R-:W-:Y:S01]  /*0160*/  MOV R5, R4 ;  /* 0x0000000400057202 */ /* 0x000fe20000000f00 */
[----:B------:R-:W-:Y:S02]  /*0170*/  ULOP3.LUT UR4, UR7, 0x7ffffff0, URZ, 0xc0, !UPT ;  /* 0x7ffffff007047892 */ /* 0x000fe4000f8ec0ff */
[----:B-1----:R-:W-:Y:S02]  /*0180*/  UIADD3 UR5, UP1, UPT, UR8, 0x20, URZ ;  /* 0x0000002008057890 */ /* 0x002fe4000ff3e0ff */
[----:B------:R-:W-:Y:S02]  /*0190*/  UIADD3 UR8, UPT, UPT, -UR4, URZ, URZ ;  /* 0x000000ff04087290 */ /* 0x000fe4000fffe1ff */
[----:B------:R-:W-:-:S12]  /*01a0*/  UIADD3.X UR6, UPT, UPT, URZ, UR9, URZ, UP1, !UPT ;  /* 0x00000009ff067290 */ /* 0x000fd80008ffe4ff */
.L_x_2:
[----:B------:R-:W-:Y:S02]  /*01b0*/  MOV R6, UR5 ;  /* 0x0000000500067c02 */ /* 0x000fe40008000f00 */
[----:B------:R-:W-:-:S03]  /*01c0*/  MOV R7, UR6 ;  /* 0x0000000600077c02 */ /* 0x000fc60008000f00 */
[----:B------:R-:W-:-:S05]  /*01d0*/  IMAD.WIDE R6, R5, 0x4, R6 ;  /* 0x0000000405067825 */ /* 0x000fca00078e0206 */
[----:B------:R-:W2:Y:S04]  /*01e0*/  LDG.E R17, desc[UR12][R6.64+-0x20] ;  /* 0xffffe00c06117981 */ /* 0x000ea8000c1e1900 */
[----:B------:R-:W3:Y:S04]  /*01f0*/  LDG.E R19, desc[UR12][R6.64+-0x1c] ;  /* 0xffffe40c06137981 */ /* 0x000ee8000c1e1900 */
[----:B------:R-:W4:Y:S04]  /*0200*/  LDG.E R21, desc[UR12][R6.64+-0x18] ;  /* 0xffffe80c06157981 */ /* 0x000f28000c1e1900 */
[----:B------:R-:W5:Y:S04]  /*0210*/  LDG.E R23, desc[UR12][R6.64+-0x14] ;  /* 0xffffec0c06177981 */ /* 0x000f68000c1e1900 */
        /* <DEDUP_REMOVED lines=11> */
[----:B------:R-:W5:Y:S01]  /*02d0*/  LDG.E R16, desc[UR12][R6.64+0x1c] ;  /* 0x00001c0c06107981 */ /* 0x000f62000c1e1900 */
[----:B------:R-:W-:Y:S01]  /*02e0*/  UIADD3 UR8, UPT, UPT, UR8, 0x10, URZ ;  /* 0x0000001008087890 */ /* 0x000fe2000fffe0ff */
[----:B------:R-:W-:-:S03]  /*02f0*/  IADD3 R5, PT, PT, R5, 0x10, RZ ;  /* 0x0000001005057810 */ /* 0x000fc60007ffe0ff */
[----:B------:R-:W-:Y:S01]  /*0300*/  UISETP.NE.AND UP1, UPT, UR8, URZ, UPT ;  /* 0x000000ff0800728c */ /* 0x000fe2000bf25270 */
[----:B--2---:R-:W-:-:S04]  /*0310*/  FFMA R0, R17, R17, R0 ;  /* 0x0000001111007223 */ /* 0x004fc80000000000 */
[----:B---3--:R-:W-:-:S04]  /*0320*/  FFMA R0, R19, R19, R0 ;  /* 0x0000001313007223 */ /* 0x008fc80000000000 */
[----:B----4-:R-:W-:-:S04]  /*0330*/  FFMA R0, R21, R21, R0 ;  /* 0x0000001515007223 */ /* 0x010fc80000000000 */
[----:B-----5:R-:W-:-:S04]  /*0340*/  FFMA R0, R23, R23, R0 ;  /* 0x0000001717007223 */ /* 0x020fc80000000000 */
[----:B------:R-:W-:-:S04]  /*0350*/  FFMA R0, R25, R25, R0 ;  /* 0x0000001919007223 */ /* 0x000fc80000000000 */
        /* <DEDUP_REMOVED lines=10> */
[----:B------:R-:W-:Y:S01]  /*0400*/  FFMA R0, R16, R16, R9 ;  /* 0x0000001010007223 */ /* 0x000fe20000000009 */
[----:B------:R-:W-:Y:S06]  /*0410*/  BRA.U UP1, `(.L_x_2) ;  /* 0xfffffffd01647547 */ /* 0x000fec000b83ffff */
.L_x_1:
[----:B------:R-:W-:Y:S05]  /*0420*/  BRA.U !UP0, `(.L_x_0) ;  /* 0x0000000108d07547 */ /* 0x000fea000b800000 */
[----:B------:R-:W-:Y:S02]  /*0430*/  UISETP.GE.U32.AND UP0, UPT, UR10, 0x8, UPT ;  /* 0x000000080a00788c */ /* 0x000fe4000bf06070 */
[----:B------:R-:W-:-:S04]  /*0440*/  ULOP3.LUT UR6, UR7, 0x7, URZ, 0xc0, !UPT ;  /* 0x0000000707067892 */ /* 0x000fc8000f8ec0ff */
[----:B------:R-:W-:-:S03]  /*0450*/  UISETP.NE.AND UP1, UPT, UR6, URZ, UPT ;  /* 0x000000ff0600728c */ /* 0x000fc6000bf25270 */
[----:B------:R-:W-:Y:S08]  /*0460*/  BRA.U !UP0, `(.L_x_3) ;  /* 0x0000000108507547 */ /* 0x000ff0000b800000 */
[----:B------:R-:W1:Y:S01]  /*0470*/  LDC.64 R6, c[0x0][0x388] ;  /* 0x0000e200ff067b82 */ /* 0x000e620000000a00 */
[----:B------:R-:W-:-:S05]  /*0480*/  IADD3 R5, PT, PT, R4, UR4, RZ ;  /* 0x0000000404057c10 */ /* 0x000fca000fffe0ff */
[----:B-1----:R-:W-:-:S05]  /*0490*/  IMAD.WIDE R6, R5, 0x4, R6 ;  /* 0x0000000405067825 */ /* 0x002fca00078e0206 */
[----:B------:R-:W2:Y:S04]  /*04a0*/  LDG.E R5, desc[UR12][R6.64] ;  /* 0x0000000c06057981 */ /* 0x000ea8000c1e1900 */
[----:B------:R-:W3:Y:S04]  /*04b0*/  LDG.E R9, desc[UR12][R6.64+0x4] ;  /* 0x0000040c06097981 */ /* 0x000ee8000c1e1900 */
[----:B------:R-:W4:Y:S04]  /*04c0*/  LDG.E R11, desc[UR12][R6.64+0x8] ;  /* 0x0000080c060b7981 */ /* 0x000f28000c1e1900 */
[----:B------:R-:W5:Y:S04]  /*04d0*/  LDG.E R13, desc[UR12][R6.64+0xc] ;  /* 0x00000c0c060d7981 */ /* 0x000f68000c1e1900 */
[----:B------:R-:W5:Y:S04]  /*04e0*/  LDG.E R15, desc[UR12][R6.64+0x10] ;  /* 0x0000100c060f7981 */ /* 0x000f68000c1e1900 */
[----:B------:R-:W5:Y:S04]  /*04f0*/  LDG.E R17, desc[UR12][R6.64+0x14] ;  /* 0x0000140c06117981 */ /* 0x000f68000c1e1900 */
[----:B------:R-:W5:Y:S04]  /*0500*/  LDG.E R19, desc[UR12][R6.64+0x18] ;  /* 0x0000180c06137981 */ /* 0x000f68000c1e1900 */
[----:B------:R-:W5:Y:S01]  /*0510*/  LDG.E R21, desc[UR12][R6.64+0x1c] ;  /* 0x00001c0c06157981 */ /* 0x000f62000c1e1900 */
[----:B------:R-:W-:Y:S01]  /*0520*/  UIADD3 UR4, UPT, UPT, UR4, 0x8, URZ ;  /* 0x0000000804047890 */ /* 0x000fe2000fffe0ff */
[----:B--2---:R-:W-:-:S04]  /*0530*/  FFMA R0, R5, R5, R0 ;  /* 0x0000000505007223 */ /* 0x004fc80000000000 */
[----:B---3--:R-:W-:-:S04]  /*0540*/  FFMA R0, R9, R9, R0 ;  /* 0x0000000909007223 */ /* 0x008fc80000000000 */
[----:B----4-:R-:W-:-:S04]  /*0550*/  FFMA R0, R11, R11, R0 ;  /* 0x0000000b0b007223 */ /* 0x010fc80000000000 */
[----:B-----5:R-:W-:-:S04]  /*0560*/  FFMA R0, R13, R13, R0 ;  /* 0x0000000d0d007223 */ /* 0x020fc80000000000 */
[----:B------:R-:W-:-:S04]  /*0570*/  FFMA R0, R15, R15, R0 ;  /* 0x0000000f0f007223 */ /* 0x000fc80000000000 */
[----:B------:R-:W-:-:S04]  /*0580*/  FFMA R0, R17, R17, R0 ;  /* 0x0000001111007223 */ /* 0x000fc80000000000 */
[----:B------:R-:W-:-:S04]  /*0590*/  FFMA R0, R19, R19, R0 ;  /* 0x0000001313007223 */ /* 0x000fc80000000000 */
[----:B------:R-:W-:-:S07]  /*05a0*/  FFMA R0, R21, R21, R0 ;  /* 0x0000001515007223 */ /* 0x000fce0000000000 */
.L_x_3:
        /* <DEDUP_REMOVED lines=11> */
[----:B------:R-:W5:Y:S01]  /*0660*/  LDG.E R13, desc[UR12][R6.64+0xc] ;  /* 0x00000c0c060d7981 */ /* 0x000f62000c1e1900 */
[----:B------:R-:W-:Y:S01]  /*0670*/  UIADD3 UR4, UPT, UPT, UR4, 0x4, URZ ;  /* 0x0000000404047890 */ /* 0x000fe2000fffe0ff */
[----:B--2---:R-:W-:-:S04]  /*0680*/  FFMA R0, R5, R5, R0 ;  /* 0x0000000505007223 */ /* 0x004fc80000000000 */
[----:B---3--:R-:W-:-:S04]  /*0690*/  FFMA R0, R9, R9, R0 ;  /* 0x0000000909007223 */ /* 0x008fc80000000000 */
[----:B----4-:R-:W-:-:S04]  /*06a0*/  FFMA R0, R11, R11, R0 ;  /* 0x0000000b0b007223 */ /* 0x010fc80000000000 */
[----:B-----5:R-:W-:-:S07]  /*06b0*/  FFMA R0, R13, R13, R0 ;  /* 0x0000000d0d007223 */ /* 0x020fce0000000000 */
.L_x_4:
[----:B------:R-:W-:Y:S05]  /*06c0*/  BRA.U !UP1, `(.L_x_0) ;  /* 0x0000000109287547 */ /* 0x000fea000b800000 */
[----:B------:R-:W1:Y:S01]  /*06d0*/  LDC.64 R6, c[0x0][0x388] ;  /* 0x0000e200ff067b82 */ /* 0x000e620000000a00 */
[----:B------:R-:W-:Y:S01]  /*06e0*/  IADD3 R9, PT, PT, R4, UR4, RZ ;  /* 0x0000000404097c10 */ /* 0x000fe2000fffe0ff */
[----:B------:R-:W-:-:S12]  /*06f0*/  UIADD3 UR5, UPT, UPT, -UR5, URZ, URZ ;  /* 0x000000ff05057290 */ /* 0x000fd8000fffe1ff */
.L_x_5:
[----:B-1----:R-:W-:-:S06]  /*0700*/  IMAD.WIDE R4, R9, 0x4, R6 ;  /* 0x0000000409047825 */ /* 0x002fcc00078e0206 */
[----:B------:R-:W2:Y:S01]  /*0710*/  LDG.E R5, desc[UR12][R4.64] ;  /* 0x0000000c04057981 */ /* 0x000ea2000c1e1900 */
[----:B------:R-:W-:Y:S01]  /*0720*/  UIADD3 UR5, UPT, UPT, UR5, 0x1, URZ ;  /* 0x0000000105057890 */ /* 0x000fe2000fffe0ff */
[----:B------:R-:W-:-:S03]  /*0730*/  IADD3 R9, PT, PT, R9, 0x1, RZ ;  /* 0x0000000109097810 */ /* 0x000fc60007ffe0ff */
[----:B------:R-:W-:Y:S01]  /*0740*/  UISETP.NE.AND UP0, UPT, UR5, URZ, UPT ;  /* 0x000000ff0500728c */ /* 0x000fe2000bf05270 */
[----:B--2---:R-:W-:-:S08]  /*0750*/  FFMA R0, R5, R5, R0 ;  /* 0x0000000505007223 */ /* 0x004fd00000000000 */
[----:B------:R-:W-:Y:S05]  /*0760*/  BRA.U UP0, `(.L_x_5) ;  /* 0xfffffffd00e47547 */ /* 0x000fea000b83ffff */
.L_x_0:
[----:B------:R-:W-:Y:S01]  /*0770*/  IADD3 R4, PT, PT, R0, -0xd000000, RZ ;  /* 0xf300000000047810 */ /* 0x000fe20007ffe0ff */
[----:B------:R1:W2:Y:S01]  /*0780*/  MUFU.RSQ R7, R0 ;  /* 0x0000000000077308 */ /* 0x0002a20000001400 */
[----:B------:R-:W-:Y:S02]  /*0790*/  BSSY.RECONVERGENT B0, `(.L_x_6) ;  /* 0x000000b000007945 */ /* 0x000fe40003800200 */
[----:B------:R-:W-:-:S13]  /*07a0*/  ISETP.GT.U32.AND P0, PT, R4, 0x727fffff, PT ;  /* 0x727fffff0400780c */ /* 0x000fda0003f04070 */
[----:B-1----:R-:W-:Y:S05]  /*07b0*/  @!P0 BRA `(.L_x_7) ;  /* 0x0000000000108947 */ /* 0x002fea0003800000 */
[----:B------:R-:W-:-:S07]  /*07c0*/  MOV R9, 0x7e0 ;  /* 0x000007e000097802 */ /* 0x000fce0000000f00 */
[----:B0-2---:R-:W-:Y:S05]  /*07d0*/  CALL.REL.NOINC `($__internal_0_$__cuda_sm20_sqrt_rn_f32_slowpath) ;  /* 0x0000000000247944 */ /* 0x005fea0003c00000 */
[----:B------:R-:W-:Y:S01]  /*07e0*/  MOV R5, R0 ;  /* 0x0000000000057202 */ /* 0x000fe20000000f00 */
[----:B------:R-:W-:Y:S06]  /*07f0*/  BRA `(.L_x_8) ;  /* 0x0000000000107947 */ /* 0x000fec0003800000 */
.L_x_7:
[C---:B--2---:R-:W-:Y:S01]  /*0800*/  FMUL.FTZ R5, R7.reuse, R0 ;  /* 0x0000000007057220 */ /* 0x044fe20000410000 */
[----:B------:R-:W-:-:S03]  /*0810*/  FMUL.FTZ R4, R7, 0.5 ;  /* 0x3f00000007047820 */ /* 0x000fc60000410000 */
[----:B------:R-:W-:-:S04]  /*0820*/  FFMA R0, -R5, R5, R0 ;  /* 0x0000000505007223 */ /* 0x000fc80000000100 */
[----:B------:R-:W-:-:S07]  /*0830*/  FFMA R5, R0, R4, R5 ;  /* 0x0000000400057223 */ /* 0x000fce0000000005 */
.L_x_8:
[----:B------:R-:W-:Y:S05]  /*0840*/  BSYNC.RECONVERGENT B0 ;  /* 0x0000000000007941 */ /* 0x000fea0003800200 */
.L_x_6:
[----:B------:R-:W-:Y:S01]  /*0850*/  STG.E desc[UR12][R2.64], R5 ;  /* 0x0000000502007986 */ /* 0x000fe2000c10190c */
[----:B------:R-:W-:Y:S05]  /*0860*/  EXIT ;  /* 0x000000000000794d */ /* 0x000fea0003800000 */
        .weak           $__internal_0_$__cuda_sm20_sqrt_rn_f32_slowpath
        .type           $__internal_0_$__cuda_sm20_sqrt_rn_f32_slowpath,@function
        .size           $__internal_0_$__cuda_sm20_sqrt_rn_f32_slowpath,(.L_x_11 - $__internal_0_$__cuda_sm20_sqrt_rn_f32_slowpath)
$__internal_0_$__cuda_sm20_sqrt_rn_f32_slowpath:
[----:B------:R-:W-:-:S13]  /*0870*/  LOP3.LUT P0, RZ, R0, 0x7fffffff, RZ, 0xc0, !PT ;  /* 0x7fffffff00ff7812 */ /* 0x000fda000780c0ff */
[----:B------:R-:W-:Y:S01]  /*0880*/  @!P0 MOV R4, R0 ;  /* 0x0000000000048202 */ /* 0x000fe20000000f00 */
[----:B------:R-:W-:Y:S06]  /*0890*/  @!P0 BRA `(.L_x_9) ;  /* 0x0000000000408947 */ /* 0x000fec0003800000 */
[----:B------:R-:W-:-:S13]  /*08a0*/  FSETP.GEU.FTZ.AND P0, PT, R0, RZ, PT ;  /* 0x000000ff0000720b */ /* 0x000fda0003f1e000 */
[----:B------:R-:W-:Y:S01]  /*08b0*/  @!P0 MOV R4, 0x7fffffff ;  /* 0x7fffffff00048802 */ /* 0x000fe20000000f00 */
[----:B------:R-:W-:Y:S06]  /*08c0*/  @!P0 BRA `(.L_x_9) ;  /* 0x0000000000348947 */ /* 0x000fec0003800000 */
[----:B------:R-:W-:-:S13]  /*08d0*/  FSETP.GTU.FTZ.AND P0, PT, |R0|, +INF , PT ;  /* 0x7f8000000000780b */ /* 0x000fda0003f1c200 */
[----:B------:R-:W-:Y:S01]  /*08e0*/  @P0 FADD.FTZ R4, R0, 1 ;  /* 0x3f80000000040421 */ /* 0x000fe20000010000 */
[----:B------:R-:W-:Y:S06]  /*08f0*/  @P0 BRA `(.L_x_9) ;  /* 0x0000000000280947 */ /* 0x000fec0003800000 */
[----:B------:R-:W-:-:S13]  /*0900*/  FSETP.NEU.FTZ.AND P0, PT, |R0|, +INF , PT ;  /* 0x7f8000000000780b */ /* 0x000fda0003f1d200 */
[----:B------:R-:W-:-:S04]  /*0910*/  @P0 FFMA R5, R0, 1.84467440737095516160e+19, RZ ;  /* 0x5f80000000050823 */ /* 0x000fc800000000ff */
[----:B------:R-:W0:Y:S02]  /*0920*/  @P0 MUFU.RSQ R4, R5 ;  /* 0x0000000500040308 */ /* 0x000e240000001400 */
[----:B0-----:R-:W-:Y:S01]  /*0930*/  @P0 FMUL.FTZ R6, R5, R4 ;  /* 0x0000000405060220 */ /* 0x001fe20000410000 */
[----:B------:R-:W-:Y:S01]  /*0940*/  @P0 FMUL.FTZ R8, R4, 0.5 ;  /* 0x3f00000004080820 */ /* 0x000fe20000410000 */
[----:B------:R-:W-:Y:S02]  /*0950*/  @!P0 MOV R4, R0 ;  /* 0x0000000000048202 */ /* 0x000fe40000000f00 */
[----:B------:R-:W-:-:S04]  /*0960*/  @P0 FADD.FTZ R7, -R6, -RZ ;  /* 0x800000ff06070221 */ /* 0x000fc80000010100 */
[----:B------:R-:W-:-:S04]  /*0970*/  @P0 FFMA R7, R6, R7, R5 ;  /* 0x0000000706070223 */ /* 0x000fc80000000005 */
[----:B------:R-:W-:-:S04]  /*0980*/  @P0 FFMA R7, R7, R8, R6 ;  /* 0x0000000807070223 */ /* 0x000fc80000000006 */
[----:B------:R-:W-:-:S07]  /*0990*/  @P0 FMUL.FTZ R4, R7, 2.3283064365386962891e-10 ;  /* 0x2f80000007040820 */ /* 0x000fce0000410000 */
.L_x_9:
[----:B------:R-:W-:Y:S01]  /*09a0*/  HFMA2 R5, -RZ, RZ, 0, 0 ;  /* 0x00000000ff057431 */ /* 0x000fe200000001ff */
[----:B------:R-:W-:Y:S02]  /*09b0*/  MOV R0, R4 ;  /* 0x0000000400007202 */ /* 0x000fe40000000f00 */
[----:B------:R-:W-:-:S04]  /*09c0*/  MOV R4, R9 ;  /* 0x0000000900047202 */ /* 0x000fc80000000f00 */
[----:B------:R-:W-:Y:S05]  /*09d0*/  RET.REL.NODEC R4 `(_Z5norm2PfS_i) ;  /* 0xfffffff404887950 */ /* 0x000fea0003c3ffff */
.L_x_10:
[----:B------:R-:W-:-:S00]  /*09e0*/  BRA `(.L_x_10) ;  /* 0xfffffffc00fc7947 */ /* 0x000fc0000383ffff */
[----:B------:R-:W-:-:S00]  /*09f0*/  NOP ;  /* 0x0000000000007918 */ /* 0x000fc00000000000 */
        /* <DEDUP_REMOVED lines=8> */
.L_x_11:


//--------------------- .nv.shared.reserved.0     --------------------------
	.section	.nv.shared.reserved.0,"aw",@nobits
	.weak		__nv_reservedSMEM_offset_0_alias
	.size		__nv_reservedSMEM_offset_0_alias, 0, 64
	.other		__nv_reservedSMEM_offset_0_alias,@"STO_CUDA_RESERVED_SHARED STV_DEFAULT"
__nv_reservedSMEM_offset_0_alias:
	.zero		0
	.zero		64


//--------------------- .nv.constant0._Z5norm2PfS_i --------------------------
	.section	.nv.constant0._Z5norm2PfS_i,"a",@progbits
	.sectionflags	@""
	.align	4
.nv.constant0._Z5norm2PfS_i:
	.zero		916


//--------------------- SYMBOLS --------------------------

	.type		.nv.reservedSmem.offset0,@object
	.size		.nv.reservedSmem.offset0,0x4
